//
// Generated by NVIDIA NVVM Compiler
//
// Compiler Build ID: CL-36424714
// Cuda compilation tools, release 13.0, V13.0.88
// Based on NVVM 20.0.0
//

.version 9.0
.target sm_100
.address_size 64

	// .globl	_Z22perform_operation_cudaPiS_S_ii

.visible .entry _Z22perform_operation_cudaPiS_S_ii(
	.param .u64 .ptr .align 1 _Z22perform_operation_cudaPiS_S_ii_param_0,
	.param .u64 .ptr .align 1 _Z22perform_operation_cudaPiS_S_ii_param_1,
	.param .u64 .ptr .align 1 _Z22perform_operation_cudaPiS_S_ii_param_2,
	.param .u32 _Z22perform_operation_cudaPiS_S_ii_param_3,
	.param .u32 _Z22perform_operation_cudaPiS_S_ii_param_4
)
{
	.reg .pred 	%p<4>;
	.reg .b32 	%r<15>;
	.reg .b64 	%rd<11>;

	ld.param.u64 	%rd1, [_Z22perform_operation_cudaPiS_S_ii_param_0];
	ld.param.u64 	%rd2, [_Z22perform_operation_cudaPiS_S_ii_param_1];
	ld.param.u64 	%rd3, [_Z22perform_operation_cudaPiS_S_ii_param_2];
	ld.param.u32 	%r4, [_Z22perform_operation_cudaPiS_S_ii_param_3];
	ld.param.u32 	%r3, [_Z22perform_operation_cudaPiS_S_ii_param_4];
	mov.u32 	%r5, %ctaid.x;
	mov.u32 	%r6, %ntid.x;
	mov.u32 	%r7, %tid.x;
	mad.lo.s32 	%r1, %r5, %r6, %r7;
	mov.u32 	%r8, %ctaid.y;
	mov.u32 	%r9, %ntid.y;
	mov.u32 	%r10, %tid.y;
	mad.lo.s32 	%r2, %r8, %r9, %r10;
	setp.ge.s32 	%p1, %r1, %r4;
	setp.ge.s32 	%p2, %r2, %r3;
	or.pred  	%p3, %p1, %p2;
	@%p3 bra 	$L__BB0_2;
	cvta.to.global.u64 	%rd4, %rd1;
	cvta.to.global.u64 	%rd5, %rd2;
	cvta.to.global.u64 	%rd6, %rd3;
	mad.lo.s32 	%r11, %r3, %r1, %r2;
	mul.wide.s32 	%rd7, %r11, 4;
	add.s64 	%rd8, %rd4, %rd7;
	ld.global.u32 	%r12, [%rd8];
	add.s64 	%rd9, %rd5, %rd7;
	ld.global.u32 	%r13, [%rd9];
	mul.lo.s32 	%r14, %r13, %r12;
	add.s64 	%rd10, %rd6, %rd7;
	st.global.u32 	[%rd10], %r14;
$L__BB0_2:
	ret;

}


// ===== COMPILED SASS (sm_100) =====

	.target	sm_100

	.elftype	@"ET_EXEC"


//--------------------- .note.nv.tkinfo           --------------------------
	.section	.note.nv.tkinfo,"",@"SHT_NOTE"
	.sectionflags	@"SHF_NOTE_NV_TKINFO"
	.tkinfo
        /*0018*/ 	.word	0x00000002
        /*0030*/ 	.string	""
        /*0030*/ 	.string	"ptxas"
        /*0030*/ 	.string	"Cuda compilation tools, release 13.0, V13.0.88"
        /*0030*/ 	.string	"Build cuda_13.0.r13.0/compiler.36424714_0"
        /*0030*/ 	.string	"-arch sm_100 -m 64 "



//--------------------- .note.nv.cuinfo           --------------------------
	.section	.note.nv.cuinfo,"",@"SHT_NOTE"
	.sectionflags	@"SHF_NOTE_NV_CUINFO"
        /*0018*/ 	.short	0x0002
        /*001a*/ 	.short	0x0064
        /*001c*/ 	.short	0x0082
	.zero		2


//--------------------- .nv.info                  --------------------------
	.section	.nv.info,"",@"SHT_CUDA_INFO"
	.align	4


	//----- nvinfo : EIATTR_REGCOUNT
	.align		4
        /*0000*/ 	.byte	0x04, 0x2f
        /*0002*/ 	.short	(.L_1 - .L_0)
	.align		4
.L_0:
        /*0004*/ 	.word	index@(_Z22perform_operation_cudaPiS_S_ii)
        /*0008*/ 	.word	0x0000000c


	//----- nvinfo : EIATTR_FRAME_SIZE
	.align		4
.L_1:
        /*000c*/ 	.byte	0x04, 0x11
        /*000e*/ 	.short	(.L_3 - .L_2)
	.align		4
.L_2:
        /*0010*/ 	.word	index@(_Z22perform_operation_cudaPiS_S_ii)
        /*0014*/ 	.word	0x00000000


	//----- nvinfo : EIATTR_MIN_STACK_SIZE
	.align		4
.L_3:
        /*0018*/ 	.byte	0x04, 0x12
        /*001a*/ 	.short	(.L_5 - .L_4)
	.align		4
.L_4:
        /*001c*/ 	.word	index@(_Z22perform_operation_cudaPiS_S_ii)
        /*0020*/ 	.word	0x00000000
.L_5:


//--------------------- .nv.compat                --------------------------
	.section	.nv.compat,"",@"SHT_CUDA_COMPAT_INFO"
	.align	4
        /*0000*/ 	.byte	0x02, 0x09, 0x00, 0x00, 0x02, 0x02, 0x01, 0x00, 0x02, 0x05, 0x05, 0x00, 0x03, 0x07, 0x01, 0x01
        /*0010*/ 	.byte	0x02, 0x03, 0x00, 0x00, 0x02, 0x06, 0x01, 0x00, 0x04, 0x0b, 0x08, 0x00, 0x09, 0x00, 0x00, 0x00
        /*0020*/ 	.byte	0x00, 0x00, 0x00, 0x00


//--------------------- .nv.info._Z22perform_operation_cudaPiS_S_ii --------------------------
	.section	.nv.info._Z22perform_operation_cudaPiS_S_ii,"",@"SHT_CUDA_INFO"
	.sectionflags	@""
	.align	4


	//----- nvinfo : EIATTR_CUDA_API_VERSION
	.align		4
        /*0000*/ 	.byte	0x04, 0x37
        /*0002*/ 	.short	(.L_7 - .L_6)
.L_6:
        /*0004*/ 	.word	0x00000082


	//----- nvinfo : EIATTR_KPARAM_INFO
	.align		4
.L_7:
        /*0008*/ 	.byte	0x04, 0x17
        /*000a*/ 	.short	(.L_9 - .L_8)
.L_8:
        /*000c*/ 	.word	0x00000000
        /*0010*/ 	.short	0x0004
        /*0012*/ 	.short	0x001c
        /*0014*/ 	.byte	0x00, 0xf0, 0x11, 0x00


	//----- nvinfo : EIATTR_KPARAM_INFO
	.align		4
.L_9:
        /*0018*/ 	.byte	0x04, 0x17
        /*001a*/ 	.short	(.L_11 - .L_10)
.L_10:
        /*001c*/ 	.word	0x00000000
        /*0020*/ 	.short	0x0003
        /*0022*/ 	.short	0x0018
        /*0024*/ 	.byte	0x00, 0xf0, 0x11, 0x00


	//----- nvinfo : EIATTR_KPARAM_INFO
	.align		4
.L_11:
        /*0028*/ 	.byte	0x04, 0x17
        /*002a*/ 	.short	(.L_13 - .L_12)
.L_12:
        /*002c*/ 	.word	0x00000000
        /*0030*/ 	.short	0x0002
        /*0032*/ 	.short	0x0010
        /*0034*/ 	.byte	0x00, 0xf5, 0x21, 0x00


	//----- nvinfo : EIATTR_KPARAM_INFO
	.align		4
.L_13:
        /*0038*/ 	.byte	0x04, 0x17
        /*003a*/ 	.short	(.L_15 - .L_14)
.L_14:
        /*003c*/ 	.word	0x00000000
        /*0040*/ 	.short	0x0001
        /*0042*/ 	.short	0x0008
        /*0044*/ 	.byte	0x00, 0xf5, 0x21, 0x00


	//----- nvinfo : EIATTR_KPARAM_INFO
	.align		4
.L_15:
        /*0048*/ 	.byte	0x04, 0x17
        /*004a*/ 	.short	(.L_17 - .L_16)
.L_16:
        /*004c*/ 	.word	0x00000000
        /*0050*/ 	.short	0x0000
        /*0052*/ 	.short	0x0000
        /*0054*/ 	.byte	0x00, 0xf5, 0x21, 0x00


	//----- nvinfo : EIATTR_SPARSE_MMA_MASK
	.align		4
.L_17:
        /*0058*/ 	.byte	0x03, 0x50
        /*005a*/ 	.short	0x0000


	//----- nvinfo : EIATTR_MAXREG_COUNT
	.align		4
        /*005c*/ 	.byte	0x03, 0x1b
        /*005e*/ 	.short	0x00ff


	//----- nvinfo : EIATTR_MERCURY_ISA_VERSION
	.align		4
        /*0060*/ 	.byte	0x03, 0x5f
        /*0062*/ 	.short	0x0101


	//----- nvinfo : EIATTR_VRC_CTA_INIT_COUNT
	.align		4
        /*0064*/ 	.byte	0x02, 0x4a
	.zero		1
	.zero		1


	//----- nvinfo : EIATTR_EXIT_INSTR_OFFSETS
	.align		4
        /*0068*/ 	.byte	0x04, 0x1c
        /*006a*/ 	.short	(.L_19 - .L_18)


	//   ....[0]....
.L_18:
        /*006c*/ 	.word	0x000000c0


	//   ....[1]....
        /*0070*/ 	.word	0x00000190


	//----- nvinfo : EIATTR_CBANK_PARAM_SIZE
	.align		4
.L_19:
        /*0074*/ 	.byte	0x03, 0x19
        /*0076*/ 	.short	0x0020


	//----- nvinfo : EIATTR_PARAM_CBANK
	.align		4
        /*0078*/ 	.byte	0x04, 0x0a
        /*007a*/ 	.short	(.L_21 - .L_20)
	.align		4
.L_20:
        /*007c*/ 	.word	index@(.nv.constant0._Z22perform_operation_cudaPiS_S_ii)
        /*0080*/ 	.short	0x0380
        /*0082*/ 	.short	0x0020


	//----- nvinfo : EIATTR_SW_WAR
	.align		4
.L_21:
        /*0084*/ 	.byte	0x04, 0x36
        /*0086*/ 	.short	(.L_23 - .L_22)
.L_22:
        /*0088*/ 	.word	0x00000008
.L_23:


//--------------------- .nv.callgraph             --------------------------
	.section	.nv.callgraph,"",@"SHT_CUDA_CALLGRAPH"
	.align	4
	.sectionentsize	8
	.align		4
        /*0000*/ 	.word	0x00000000
	.align		4
        /*0004*/ 	.word	0xffffffff
	.align		4
        /*0008*/ 	.word	0x00000000
	.align		4
        /*000c*/ 	.word	0xfffffffe
	.align		4
        /*0010*/ 	.word	0x00000000
	.align		4
        /*0014*/ 	.word	0xfffffffd
	.align		4
        /*0018*/ 	.word	0x00000000
	.align		4
        /*001c*/ 	.word	0xfffffffc


//--------------------- .text._Z22perform_operation_cudaPiS_S_ii --------------------------
	.section	.text._Z22perform_operation_cudaPiS_S_ii,"ax",@progbits
	.align	128
        .global         _Z22perform_operation_cudaPiS_S_ii
        .type           _Z22perform_operation_cudaPiS_S_ii,@function
        .size           _Z22perform_operation_cudaPiS_S_ii,(.L_x_1 - _Z22perform_operation_cudaPiS_S_ii)
        .other          _Z22perform_operation_cudaPiS_S_ii,@"STO_CUDA_ENTRY STV_DEFAULT"
_Z22perform_operation_cudaPiS_S_ii:
.text._Z22perform_operation_cudaPiS_S_ii:
[----:B------:R-:W-:Y:S01]  /*0000*/  LDC R1, c[0x0][0x37c] ;  /* 0x0000df00ff017b82 */ /* 0x000fe20000000800 */
[----:B------:R-:W0:Y:S07]  /*0010*/  S2R R2, SR_TID.Y ;  /* 0x0000000000027919 */ /* 0x000e2e0000002200 */
[----:B------:R-:W1:Y:S01]  /*0020*/  LDC R0, c[0x0][0x360] ;  /* 0x0000d800ff007b82 */ /* 0x000e620000000800 */
[----:B------:R-:W2:Y:S01]  /*0030*/  LDCU.64 UR6, c[0x0][0x398] ;  /* 0x00007300ff0677ac */ /* 0x000ea20008000a00 */
[----:B------:R-:W1:Y:S06]  /*0040*/  S2R R3, SR_TID.X ;  /* 0x0000000000037919 */ /* 0x000e6c0000002100 */
[----:B------:R-:W0:Y:S08]  /*0050*/  S2UR UR5, SR_CTAID.Y ;  /* 0x00000000000579c3 */ /* 0x000e300000002600 */
[----:B------:R-:W0:Y:S08]  /*0060*/  LDC R7, c[0x0][0x364] ;  /* 0x0000d900ff077b82 */ /* 0x000e300000000800 */
[----:B------:R-:W1:Y:S01]  /*0070*/  S2UR UR4, SR_CTAID.X ;  /* 0x00000000000479c3 */ /* 0x000e620000002500 */
[----:B0-----:R-:W-:-:S05]  /*0080*/  IMAD R7, R7, UR5, R2 ;  /* 0x0000000507077c24 */ /* 0x001fca000f8e0202 */
[----:B--2---:R-:W-:Y:S01]  /*0090*/  ISETP.GE.AND P0, PT, R7, UR7, PT ;  /* 0x0000000707007c0c */ /* 0x004fe2000bf06270 */
[----:B-1----:R-:W-:-:S05]  /*00a0*/  IMAD R0, R0, UR4, R3 ;  /* 0x0000000400007c24 */ /* 0x002fca000f8e0203 */
[----:B------:R-:W-:-:S13]  /*00b0*/  ISETP.GE.OR P0, PT, R0, UR6, P0 ;  /* 0x0000000600007c0c */ /* 0x000fda0008706670 */
[----:B------:R-:W-:Y:S05]  /*00c0*/  @P0 EXIT ;  /* 0x000000000000094d */ /* 0x000fea0003800000 */
[----:B------:R-:W0:Y:S01]  /*00d0*/  LDC.64 R2, c[0x0][0x380] ;  /* 0x0000e000ff027b82 */ /* 0x000e220000000a00 */
[----:B------:R-:W1:Y:S01]  /*00e0*/  LDCU.64 UR4, c[0x0][0x358] ;  /* 0x00006b00ff0477ac */ /* 0x000e620008000a00 */
[----:B------:R-:W-:-:S06]  /*00f0*/  IMAD R9, R0, UR7, R7 ;  /* 0x0000000700097c24 */ /* 0x000fcc000f8e0207 */
[----:B------:R-:W2:Y:S08]  /*0100*/  LDC.64 R4, c[0x0][0x388] ;  /* 0x0000e200ff047b82 */ /* 0x000eb00000000a00 */
[----:B------:R-:W3:Y:S01]  /*0110*/  LDC.64 R6, c[0x0][0x390] ;  /* 0x0000e400ff067b82 */ /* 0x000ee20000000a00 */
[----:B0-----:R-:W-:-:S06]  /*0120*/  IMAD.WIDE R2, R9, 0x4, R2 ;  /* 0x0000000409027825 */ /* 0x001fcc00078e0202 */
[----:B-1----:R-:W4:Y:S01]  /*0130*/  LDG.E R2, desc[UR4][R2.64] ;  /* 0x0000000402027981 */ /* 0x002f22000c1e1900 */
[----:B--2---:R-:W-:-:S06]  /*0140*/  IMAD.WIDE R4, R9, 0x4, R4 ;  /* 0x0000000409047825 */ /* 0x004fcc00078e0204 */
[----:B------:R-:W4:Y:S01]  /*0150*/  LDG.E R5, desc[UR4][R4.64] ;  /* 0x0000000404057981 */ /* 0x000f22000c1e1900 */
[----:B---3--:R-:W-:-:S04]  /*0160*/  IMAD.WIDE R6, R9, 0x4, R6 ;  /* 0x0000000409067825 */ /* 0x008fc800078e0206 */
[----:B----4-:R-:W-:-:S05]  /*0170*/  IMAD R9, R2, R5, RZ ;  /* 0x0000000502097224 */ /* 0x010fca00078e02ff */
[----:B------:R-:W-:Y:S01]  /*0180*/  STG.E desc[UR4][R6.64], R9 ;  /* 0x0000000906007986 */ /* 0x000fe2000c101904 */
[----:B------:R-:W-:Y:S05]  /*0190*/  EXIT ;  /* 0x000000000000794d */ /* 0x000fea0003800000 */
.L_x_0:
[----:B------:R-:W-:-:S00]  /*01a0*/  BRA `(.L_x_0) ;  /* 0xfffffffc00fc7947 */ /* 0x000fc0000383ffff */
[----:B------:R-:W-:-:S00]  /*01b0*/  NOP ;  /* 0x0000000000007918 */ /* 0x000fc00000000000 */
        /* <DEDUP_REMOVED lines=12> */
.L_x_1:


//--------------------- .nv.shared.reserved.0     --------------------------
	.section	.nv.shared.reserved.0,"aw",@nobits
	.weak		__nv_reservedSMEM_offset_0_alias
	.size		__nv_reservedSMEM_offset_0_alias, 0, 64
	.other		__nv_reservedSMEM_offset_0_alias,@"STO_CUDA_RESERVED_SHARED STV_DEFAULT"
__nv_reservedSMEM_offset_0_alias:
	.zero		0
	.zero		64


//--------------------- .nv.constant0._Z22perform_operation_cudaPiS_S_ii --------------------------
	.section	.nv.constant0._Z22perform_operation_cudaPiS_S_ii,"a",@progbits
	.sectionflags	@""
	.align	4
.nv.constant0._Z22perform_operation_cudaPiS_S_ii:
	.zero		928


//--------------------- SYMBOLS --------------------------

	.type		.nv.reservedSmem.offset0,@object
	.size		.nv.reservedSmem.offset0,0x4
